	.headerflags	@"EF_CUDA_TEXMODE_UNIFIED EF_CUDA_64BIT_ADDRESS EF_CUDA_ACCELERATORS EF_CUDA_SM90 EF_CUDA_VIRTUAL_SM(EF_CUDA_SM90)"
	.elftype	@"ET_EXEC"


//--------------------- .nv.info                  --------------------------
	.section	.nv.info,"",@"SHT_CUDA_INFO"
	.align	4


	//----- nvinfo : EIATTR_REGCOUNT
	.align		4
        /*0000*/ 	.byte	0x04, 0x2f
        /*0002*/ 	.short	(.L_1 - .L_0)
	.align		4
.L_0:
        /*0004*/ 	.word	index@(triton_poi_fused_convolution_64)
        /*0008*/ 	.word	0x0000000e


	//----- nvinfo : EIATTR_MIN_STACK_SIZE
	.align		4
.L_1:
        /*000c*/ 	.byte	0x04, 0x12
        /*000e*/ 	.short	(.L_3 - .L_2)
	.align		4
.L_2:
        /*0010*/ 	.word	index@(triton_poi_fused_convolution_64)
        /*0014*/ 	.word	0x00000000


	//----- nvinfo : EIATTR_FRAME_SIZE
	.align		4
.L_3:
        /*0018*/ 	.byte	0x04, 0x11
        /*001a*/ 	.short	(.L_5 - .L_4)
	.align		4
.L_4:
        /*001c*/ 	.word	index@(triton_poi_fused_convolution_64)
        /*0020*/ 	.word	0x00000000


	//----- nvinfo : EIATTR_MIN_STACK_SIZE
	.align		4
.L_5:
        /*0024*/ 	.byte	0x04, 0x12
        /*0026*/ 	.short	(.L_7 - .L_6)
	.align		4
.L_6:
        /*0028*/ 	.word	index@(triton_poi_fused_convolution_64)
        /*002c*/ 	.word	0x00000000
.L_7:


//--------------------- .nv.info.triton_poi_fused_convolution_64 --------------------------
	.section	.nv.info.triton_poi_fused_convolution_64,"",@"SHT_CUDA_INFO"
	.sectionflags	@""
	.align	4


	//----- nvinfo : EIATTR_CUDA_API_VERSION
	.align		4
        /*0000*/ 	.byte	0x04, 0x37
        /*0002*/ 	.short	(.L_9 - .L_8)
.L_8:
        /*0004*/ 	.word	0x0000007c


	//----- nvinfo : EIATTR_KPARAM_INFO
	.align		4
.L_9:
        /*0008*/ 	.byte	0x04, 0x17
        /*000a*/ 	.short	(.L_11 - .L_10)
.L_10:
        /*000c*/ 	.word	0x00000000
        /*0010*/ 	.short	0x0002
        /*0012*/ 	.short	0x0010
        /*0014*/ 	.byte	0x00, 0xf0, 0x11, 0x00


	//----- nvinfo : EIATTR_KPARAM_INFO
	.align		4
.L_11:
        /*0018*/ 	.byte	0x04, 0x17
        /*001a*/ 	.short	(.L_13 - .L_12)
.L_12:
        /*001c*/ 	.word	0x00000000
        /*0020*/ 	.short	0x0001
        /*0022*/ 	.short	0x0008
        /*0024*/ 	.byte	0x00, 0xf4, 0x21, 0x00


	//----- nvinfo : EIATTR_KPARAM_INFO
	.align		4
.L_13:
        /*0028*/ 	.byte	0x04, 0x17
        /*002a*/ 	.short	(.L_15 - .L_14)
.L_14:
        /*002c*/ 	.word	0x00000000
        /*0030*/ 	.short	0x0000
        /*0032*/ 	.short	0x0000
        /*0034*/ 	.byte	0x00, 0xf4, 0x21, 0x00


	//----- nvinfo : EIATTR_SPARSE_MMA_MASK
	.align		4
.L_15:
        /*0038*/ 	.byte	0x03, 0x50
        /*003a*/ 	.short	0x0000


	//----- nvinfo : EIATTR_MAXREG_COUNT
	.align		4
        /*003c*/ 	.byte	0x03, 0x1b
        /*003e*/ 	.short	0x00ff


	//----- nvinfo : EIATTR_EXIT_INSTR_OFFSETS
	.align		4
        /*0040*/ 	.byte	0x04, 0x1c
        /*0042*/ 	.short	(.L_17 - .L_16)


	//   ....[0]....
.L_16:
        /*0044*/ 	.word	0x00000190


	//----- nvinfo : EIATTR_REQNTID
	.align		4
.L_17:
        /*0048*/ 	.byte	0x04, 0x10
        /*004a*/ 	.short	(.L_19 - .L_18)
.L_18:
        /*004c*/ 	.word	0x00000080
        /*0050*/ 	.word	0x00000001
        /*0054*/ 	.word	0x00000001


	//----- nvinfo : EIATTR_CBANK_PARAM_SIZE
	.align		4
.L_19:
        /*0058*/ 	.byte	0x03, 0x19
        /*005a*/ 	.short	0x0014


	//----- nvinfo : EIATTR_PARAM_CBANK
	.align		4
        /*005c*/ 	.byte	0x04, 0x0a
        /*005e*/ 	.short	(.L_21 - .L_20)
	.align		4
.L_20:
        /*0060*/ 	.word	index@(.nv.constant0.triton_poi_fused_convolution_64)
        /*0064*/ 	.short	0x0210
        /*0066*/ 	.short	0x0014


	//----- nvinfo : EIATTR_SW_WAR
	.align		4
.L_21:
        /*0068*/ 	.byte	0x04, 0x36
        /*006a*/ 	.short	(.L_23 - .L_22)
.L_22:
        /*006c*/ 	.word	0x00000008
.L_23:


//--------------------- .nv.callgraph             --------------------------
	.section	.nv.callgraph,"",@"SHT_CUDA_CALLGRAPH"
	.align	4
	.sectionentsize	8
	.align		4
        /*0000*/ 	.word	0x00000000
	.align		4
        /*0004*/ 	.word	0xffffffff
	.align		4
        /*0008*/ 	.word	0x00000000
	.align		4
        /*000c*/ 	.word	0xfffffffe
	.align		4
        /*0010*/ 	.word	0x00000000
	.align		4
        /*0014*/ 	.word	0xfffffffd
	.align		4
        /*0018*/ 	.word	0x00000000
	.align		4
        /*001c*/ 	.word	0xfffffffc


//--------------------- .text.triton_poi_fused_convolution_64 --------------------------
	.section	.text.triton_poi_fused_convolution_64,"ax",@progbits
	.align	128
        .global         triton_poi_fused_convolution_64
        .type           triton_poi_fused_convolution_64,@function
        .size           triton_poi_fused_convolution_64,(.L_x_1 - triton_poi_fused_convolution_64)
        .other          triton_poi_fused_convolution_64,@"STO_CUDA_ENTRY STV_DEFAULT"
triton_poi_fused_convolution_64:
.text.triton_poi_fused_convolution_64:
[----:B------:R-:W-:Y:S01]  /*0000*/  LDC R1, c[0x0][0x28] ;  /* 0x00000a00ff017b82 */ /* 0x000fe20000000800 */
[----:B------:R-:W1:Y:S07]  /*0010*/  S2R R0, SR_TID.X ;  /* 0x0000000000007919 */ /* 0x000e6e0000002100 */
[----:B------:R-:W2:Y:S01]  /*0020*/  LDC.64 R4, c[0x0][0x218] ;  /* 0x00008600ff047b82 */ /* 0x000ea20000000a00 */
[----:B------:R-:W-:Y:S01]  /*0030*/  ULDC.64 UR4, c[0x0][0x208] ;  /* 0x0000820000047ab9 */ /* 0x000fe20000000a00 */
[----:B------:R-:W3:Y:S06]  /*0040*/  S2R R7, SR_CTAID.X ;  /* 0x0000000000077919 */ /* 0x000eec0000002500 */
[----:B------:R-:W4:Y:S01]  /*0050*/  LDC.64 R2, c[0x0][0x210] ;  /* 0x00008400ff027b82 */ /* 0x000f220000000a00 */
[----:B-1----:R-:W-:-:S02]  /*0060*/  SHF.L.U32 R0, R0, 0x2, RZ ;  /* 0x0000000200007819 */ /* 0x002fc400000006ff */
[----:B---3--:R-:W-:Y:S02]  /*0070*/  SHF.R.S32.HI R6, RZ, 0x16, R7 ;  /* 0x00000016ff067819 */ /* 0x008fe40000011407 */
[----:B------:R-:W-:Y:S02]  /*0080*/  LOP3.LUT R0, R0, 0x1fc, RZ, 0xc0, !PT ;  /* 0x000001fc00007812 */ /* 0x000fe400078ec0ff */
[----:B------:R-:W-:Y:S02]  /*0090*/  SGXT R6, R6, 0x1 ;  /* 0x000000010606781a */ /* 0x000fe40000000200 */
[----:B------:R-:W-:-:S04]  /*00a0*/  LEA R7, R7, R0, 0x9 ;  /* 0x0000000007077211 */ /* 0x000fc800078e48ff */
[----:B------:R-:W-:Y:S01]  /*00b0*/  LEA.HI R6, R6, R7, RZ, 0xc ;  /* 0x0000000706067211 */ /* 0x000fe200078f60ff */
[----:B----4-:R-:W-:-:S03]  /*00c0*/  IMAD.WIDE R2, R7, 0x4, R2 ;  /* 0x0000000407027825 */ /* 0x010fc600078e0202 */
[----:B------:R-:W-:-:S05]  /*00d0*/  SHF.R.S32.HI R6, RZ, 0xc, R6 ;  /* 0x0000000cff067819 */ /* 0x000fca0000011406 */
[----:B------:R-:W-:-:S05]  /*00e0*/  IMAD.HI R0, R6, 0x55555556, RZ ;  /* 0x5555555606007827 */ /* 0x000fca00078e02ff */
[----:B------:R-:W-:-:S05]  /*00f0*/  LEA.HI R9, R0, R0, RZ, 0x1 ;  /* 0x0000000000097211 */ /* 0x000fca00078f08ff */
[----:B------:R-:W-:-:S04]  /*0100*/  IMAD R9, R9, -0x3, R6 ;  /* 0xfffffffd09097824 */ /* 0x000fc800078e0206 */
[----:B--2---:R-:W-:Y:S02]  /*0110*/  IMAD.WIDE R4, R9, 0x4, R4 ;  /* 0x0000000409047825 */ /* 0x004fe400078e0204 */
[----:B------:R-:W2:Y:S04]  /*0120*/  LDG.E.128 R8, desc[UR4][R2.64] ;  /* 0x0000000402087981 */ /* 0x000ea8000c1e1d00 */
[----:B------:R-:W2:Y:S02]  /*0130*/  LDG.E.EL R4, desc[UR4][R4.64] ;  /* 0x0000000404047981 */ /* 0x000ea4000c2e1900 */
[--C-:B--2---:R-:W-:Y:S01]  /*0140*/  FADD R8, R8, R4.reuse ;  /* 0x0000000408087221 */ /* 0x104fe20000000000 */
[--C-:B------:R-:W-:Y:S01]  /*0150*/  FADD R9, R9, R4.reuse ;  /* 0x0000000409097221 */ /* 0x100fe20000000000 */
[--C-:B------:R-:W-:Y:S01]  /*0160*/  FADD R10, R10, R4.reuse ;  /* 0x000000040a0a7221 */ /* 0x100fe20000000000 */
[----:B------:R-:W-:-:S05]  /*0170*/  FADD R11, R11, R4 ;  /* 0x000000040b0b7221 */ /* 0x000fca0000000000 */
[----:B------:R-:W-:Y:S01]  /*0180*/  STG.E.128 desc[UR4][R2.64], R8 ;  /* 0x0000000802007986 */ /* 0x000fe2000c101d04 */
[----:B------:R-:W-:Y:S05]  /*0190*/  EXIT ;  /* 0x000000000000794d */ /* 0x000fea0003800000 */
.L_x_0:
[----:B------:R-:W-:-:S00]  /*01a0*/  BRA `(.L_x_0) ;  /* 0xfffffffc00fc7947 */ /* 0x000fc0000383ffff */
[----:B------:R-:W-:-:S00]  /*01b0*/  NOP ;  /* 0x0000000000007918 */ /* 0x000fc00000000000 */
        /* <DEDUP_REMOVED lines=12> */
.L_x_1:


//--------------------- .nv.constant0.triton_poi_fused_convolution_64 --------------------------
	.section	.nv.constant0.triton_poi_fused_convolution_64,"a",@progbits
	.sectionflags	@""
	.align	4
.nv.constant0.triton_poi_fused_convolution_64:
	.zero		548
